//
// Generated by NVIDIA NVVM Compiler
//
// Compiler Build ID: CL-36424714
// Cuda compilation tools, release 13.0, V13.0.88
// Based on NVVM 20.0.0
//

.version 9.0
.target sm_100
.address_size 64

	// .globl	_Z12rgba_to_greyP6uchar4Phmm

.visible .entry _Z12rgba_to_greyP6uchar4Phmm(
	.param .u64 .ptr .align 1 _Z12rgba_to_greyP6uchar4Phmm_param_0,
	.param .u64 .ptr .align 1 _Z12rgba_to_greyP6uchar4Phmm_param_1,
	.param .u64 _Z12rgba_to_greyP6uchar4Phmm_param_2,
	.param .u64 _Z12rgba_to_greyP6uchar4Phmm_param_3
)
{
	.reg .pred 	%p<4>;
	.reg .b16 	%rs<7>;
	.reg .b32 	%r<15>;
	.reg .b32 	%f<7>;
	.reg .b64 	%rd<14>;

	ld.param.u64 	%rd3, [_Z12rgba_to_greyP6uchar4Phmm_param_0];
	ld.param.u64 	%rd4, [_Z12rgba_to_greyP6uchar4Phmm_param_1];
	ld.param.u64 	%rd6, [_Z12rgba_to_greyP6uchar4Phmm_param_2];
	ld.param.u64 	%rd7, [_Z12rgba_to_greyP6uchar4Phmm_param_3];
	mov.u32 	%r1, %ctaid.y;
	mov.u32 	%r2, %ntid.y;
	mov.u32 	%r3, %tid.y;
	mad.lo.s32 	%r4, %r1, %r2, %r3;
	cvt.u64.u32 	%rd1, %r4;
	mov.u32 	%r6, %ctaid.x;
	mov.u32 	%r7, %ntid.x;
	mov.u32 	%r8, %tid.x;
	mad.lo.s32 	%r9, %r6, %r7, %r8;
	cvt.u64.u32 	%rd2, %r9;
	setp.le.u64 	%p1, %rd6, %rd2;
	setp.le.u64 	%p2, %rd7, %rd1;
	or.pred  	%p3, %p1, %p2;
	@%p3 bra 	$L__BB0_2;
	cvta.to.global.u64 	%rd8, %rd3;
	cvta.to.global.u64 	%rd9, %rd4;
	mad.lo.s64 	%rd10, %rd7, %rd2, %rd1;
	shl.b64 	%rd11, %rd10, 2;
	add.s64 	%rd12, %rd8, %rd11;
	.pragma "used_bytes_mask 7";
	ld.global.u32 	%r10, [%rd12];
	bfe.u32 	%r11, %r10, 0, 8;
	cvt.u16.u32 	%rs1, %r11;
	and.b16  	%rs2, %rs1, 255;
	bfe.u32 	%r12, %r10, 8, 8;
	cvt.u16.u32 	%rs3, %r12;
	and.b16  	%rs4, %rs3, 255;
	bfe.u32 	%r13, %r10, 16, 8;
	cvt.u16.u32 	%rs5, %r13;
	and.b16  	%rs6, %rs5, 255;
	cvt.rn.f32.u16 	%f1, %rs2;
	cvt.rn.f32.u16 	%f2, %rs4;
	mul.f32 	%f3, %f2, 0f3F1645A2;
	fma.rn.f32 	%f4, %f1, 0f3E991687, %f3;
	cvt.rn.f32.u16 	%f5, %rs6;
	fma.rn.f32 	%f6, %f5, 0f3DE978D5, %f4;
	cvt.rzi.u32.f32 	%r14, %f6;
	add.s64 	%rd13, %rd9, %rd10;
	st.global.u8 	[%rd13], %r14;
$L__BB0_2:
	ret;

}


// ===== COMPILED SASS (sm_100) =====

	.target	sm_100

	.elftype	@"ET_EXEC"


//--------------------- .note.nv.tkinfo           --------------------------
	.section	.note.nv.tkinfo,"",@"SHT_NOTE"
	.sectionflags	@"SHF_NOTE_NV_TKINFO"
	.tkinfo
        /*0018*/ 	.word	0x00000002
        /*0030*/ 	.string	""
        /*0030*/ 	.string	"ptxas"
        /*0030*/ 	.string	"Cuda compilation tools, release 13.0, V13.0.88"
        /*0030*/ 	.string	"Build cuda_13.0.r13.0/compiler.36424714_0"
        /*0030*/ 	.string	"-arch sm_100 -m 64 "



//--------------------- .note.nv.cuinfo           --------------------------
	.section	.note.nv.cuinfo,"",@"SHT_NOTE"
	.sectionflags	@"SHF_NOTE_NV_CUINFO"
        /*0018*/ 	.short	0x0002
        /*001a*/ 	.short	0x0064
        /*001c*/ 	.short	0x0082
	.zero		2


//--------------------- .nv.info                  --------------------------
	.section	.nv.info,"",@"SHT_CUDA_INFO"
	.align	4


	//----- nvinfo : EIATTR_REGCOUNT
	.align		4
        /*0000*/ 	.byte	0x04, 0x2f
        /*0002*/ 	.short	(.L_1 - .L_0)
	.align		4
.L_0:
        /*0004*/ 	.word	index@(_Z12rgba_to_greyP6uchar4Phmm)
        /*0008*/ 	.word	0x0000000c


	//----- nvinfo : EIATTR_FRAME_SIZE
	.align		4
.L_1:
        /*000c*/ 	.byte	0x04, 0x11
        /*000e*/ 	.short	(.L_3 - .L_2)
	.align		4
.L_2:
        /*0010*/ 	.word	index@(_Z12rgba_to_greyP6uchar4Phmm)
        /*0014*/ 	.word	0x00000000


	//----- nvinfo : EIATTR_MIN_STACK_SIZE
	.align		4
.L_3:
        /*0018*/ 	.byte	0x04, 0x12
        /*001a*/ 	.short	(.L_5 - .L_4)
	.align		4
.L_4:
        /*001c*/ 	.word	index@(_Z12rgba_to_greyP6uchar4Phmm)
        /*0020*/ 	.word	0x00000000
.L_5:


//--------------------- .nv.compat                --------------------------
	.section	.nv.compat,"",@"SHT_CUDA_COMPAT_INFO"
	.align	4
        /*0000*/ 	.byte	0x02, 0x09, 0x00, 0x00, 0x02, 0x02, 0x01, 0x00, 0x02, 0x05, 0x05, 0x00, 0x03, 0x07, 0x01, 0x01
        /*0010*/ 	.byte	0x02, 0x03, 0x00, 0x00, 0x02, 0x06, 0x01, 0x00, 0x04, 0x0b, 0x08, 0x00, 0x09, 0x00, 0x00, 0x00
        /*0020*/ 	.byte	0x00, 0x00, 0x00, 0x00


//--------------------- .nv.info._Z12rgba_to_greyP6uchar4Phmm --------------------------
	.section	.nv.info._Z12rgba_to_greyP6uchar4Phmm,"",@"SHT_CUDA_INFO"
	.sectionflags	@""
	.align	4


	//----- nvinfo : EIATTR_CUDA_API_VERSION
	.align		4
        /*0000*/ 	.byte	0x04, 0x37
        /*0002*/ 	.short	(.L_7 - .L_6)
.L_6:
        /*0004*/ 	.word	0x00000082


	//----- nvinfo : EIATTR_KPARAM_INFO
	.align		4
.L_7:
        /*0008*/ 	.byte	0x04, 0x17
        /*000a*/ 	.short	(.L_9 - .L_8)
.L_8:
        /*000c*/ 	.word	0x00000000
        /*0010*/ 	.short	0x0003
        /*0012*/ 	.short	0x0018
        /*0014*/ 	.byte	0x00, 0xf0, 0x21, 0x00


	//----- nvinfo : EIATTR_KPARAM_INFO
	.align		4
.L_9:
        /*0018*/ 	.byte	0x04, 0x17
        /*001a*/ 	.short	(.L_11 - .L_10)
.L_10:
        /*001c*/ 	.word	0x00000000
        /*0020*/ 	.short	0x0002
        /*0022*/ 	.short	0x0010
        /*0024*/ 	.byte	0x00, 0xf0, 0x21, 0x00


	//----- nvinfo : EIATTR_KPARAM_INFO
	.align		4
.L_11:
        /*0028*/ 	.byte	0x04, 0x17
        /*002a*/ 	.short	(.L_13 - .L_12)
.L_12:
        /*002c*/ 	.word	0x00000000
        /*0030*/ 	.short	0x0001
        /*0032*/ 	.short	0x0008
        /*0034*/ 	.byte	0x00, 0xf5, 0x21, 0x00


	//----- nvinfo : EIATTR_KPARAM_INFO
	.align		4
.L_13:
        /*0038*/ 	.byte	0x04, 0x17
        /*003a*/ 	.short	(.L_15 - .L_14)
.L_14:
        /*003c*/ 	.word	0x00000000
        /*0040*/ 	.short	0x0000
        /*0042*/ 	.short	0x0000
        /*0044*/ 	.byte	0x00, 0xf5, 0x21, 0x00


	//----- nvinfo : EIATTR_SPARSE_MMA_MASK
	.align		4
.L_15:
        /*0048*/ 	.byte	0x03, 0x50
        /*004a*/ 	.short	0x0000


	//----- nvinfo : EIATTR_MAXREG_COUNT
	.align		4
        /*004c*/ 	.byte	0x03, 0x1b
        /*004e*/ 	.short	0x00ff


	//----- nvinfo : EIATTR_MERCURY_ISA_VERSION
	.align		4
        /*0050*/ 	.byte	0x03, 0x5f
        /*0052*/ 	.short	0x0101


	//----- nvinfo : EIATTR_UNUSED_LOAD_BYTE_OFFSET
	.align		4
        /*0054*/ 	.byte	0x04, 0x44
        /*0056*/ 	.short	(.L_17 - .L_16)


	//   ....[0]....
.L_16:
        /*0058*/ 	.word	0x00000160
        /*005c*/ 	.word	0x00000007


	//----- nvinfo : EIATTR_VRC_CTA_INIT_COUNT
	.align		4
.L_17:
        /*0060*/ 	.byte	0x02, 0x4a
	.zero		1
	.zero		1


	//----- nvinfo : EIATTR_EXIT_INSTR_OFFSETS
	.align		4
        /*0064*/ 	.byte	0x04, 0x1c
        /*0066*/ 	.short	(.L_19 - .L_18)


	//   ....[0]....
.L_18:
        /*0068*/ 	.word	0x000000e0


	//   ....[1]....
        /*006c*/ 	.word	0x00000240


	//----- nvinfo : EIATTR_CBANK_PARAM_SIZE
	.align		4
.L_19:
        /*0070*/ 	.byte	0x03, 0x19
        /*0072*/ 	.short	0x0020


	//----- nvinfo : EIATTR_PARAM_CBANK
	.align		4
        /*0074*/ 	.byte	0x04, 0x0a
        /*0076*/ 	.short	(.L_21 - .L_20)
	.align		4
.L_20:
        /*0078*/ 	.word	index@(.nv.constant0._Z12rgba_to_greyP6uchar4Phmm)
        /*007c*/ 	.short	0x0380
        /*007e*/ 	.short	0x0020


	//----- nvinfo : EIATTR_SW_WAR
	.align		4
.L_21:
        /*0080*/ 	.byte	0x04, 0x36
        /*0082*/ 	.short	(.L_23 - .L_22)
.L_22:
        /*0084*/ 	.word	0x00000008
.L_23:


//--------------------- .nv.callgraph             --------------------------
	.section	.nv.callgraph,"",@"SHT_CUDA_CALLGRAPH"
	.align	4
	.sectionentsize	8
	.align		4
        /*0000*/ 	.word	0x00000000
	.align		4
        /*0004*/ 	.word	0xffffffff
	.align		4
        /*0008*/ 	.word	0x00000000
	.align		4
        /*000c*/ 	.word	0xfffffffe
	.align		4
        /*0010*/ 	.word	0x00000000
	.align		4
        /*0014*/ 	.word	0xfffffffd
	.align		4
        /*0018*/ 	.word	0x00000000
	.align		4
        /*001c*/ 	.word	0xfffffffc


//--------------------- .text._Z12rgba_to_greyP6uchar4Phmm --------------------------
	.section	.text._Z12rgba_to_greyP6uchar4Phmm,"ax",@progbits
	.align	128
        .global         _Z12rgba_to_greyP6uchar4Phmm
        .type           _Z12rgba_to_greyP6uchar4Phmm,@function
        .size           _Z12rgba_to_greyP6uchar4Phmm,(.L_x_1 - _Z12rgba_to_greyP6uchar4Phmm)
        .other          _Z12rgba_to_greyP6uchar4Phmm,@"STO_CUDA_ENTRY STV_DEFAULT"
_Z12rgba_to_greyP6uchar4Phmm:
.text._Z12rgba_to_greyP6uchar4Phmm:
[----:B------:R-:W-:Y:S01]  /*0000*/  LDC R1, c[0x0][0x37c] ;  /* 0x0000df00ff017b82 */ /* 0x000fe20000000800 */
[----:B------:R-:W0:Y:S07]  /*0010*/  S2R R3, SR_TID.Y ;  /* 0x0000000000037919 */ /* 0x000e2e0000002200 */
[----:B------:R-:W0:Y:S01]  /*0020*/  S2UR UR4, SR_CTAID.Y ;  /* 0x00000000000479c3 */ /* 0x000e220000002600 */
[----:B------:R-:W1:Y:S01]  /*0030*/  LDCU.128 UR8, c[0x0][0x390] ;  /* 0x00007200ff0877ac */ /* 0x000e620008000c00 */
[----:B------:R-:W2:Y:S06]  /*0040*/  S2R R0, SR_TID.X ;  /* 0x0000000000007919 */ /* 0x000eac0000002100 */
[----:B------:R-:W0:Y:S08]  /*0050*/  LDC R2, c[0x0][0x364] ;  /* 0x0000d900ff027b82 */ /* 0x000e300000000800 */
[----:B------:R-:W2:Y:S08]  /*0060*/  S2UR UR5, SR_CTAID.X ;  /* 0x00000000000579c3 */ /* 0x000eb00000002500 */
[----:B------:R-:W2:Y:S01]  /*0070*/  LDC R5, c[0x0][0x360] ;  /* 0x0000d800ff057b82 */ /* 0x000ea20000000800 */
[----:B0-----:R-:W-:-:S05]  /*0080*/  IMAD R2, R2, UR4, R3 ;  /* 0x0000000402027c24 */ /* 0x001fca000f8e0203 */
[----:B-1----:R-:W-:-:S04]  /*0090*/  ISETP.GE.U32.AND P1, PT, R2, UR10, PT ;  /* 0x0000000a02007c0c */ /* 0x002fc8000bf26070 */
[----:B------:R-:W-:Y:S01]  /*00a0*/  ISETP.GE.U32.AND.EX P1, PT, RZ, UR11, PT, P1 ;  /* 0x0000000bff007c0c */ /* 0x000fe2000bf26110 */
[----:B--2---:R-:W-:-:S05]  /*00b0*/  IMAD R5, R5, UR5, R0 ;  /* 0x0000000505057c24 */ /* 0x004fca000f8e0200 */
[----:B------:R-:W-:-:S04]  /*00c0*/  ISETP.GE.U32.AND P0, PT, R5, UR8, PT ;  /* 0x0000000805007c0c */ /* 0x000fc8000bf06070 */
[----:B------:R-:W-:-:S13]  /*00d0*/  ISETP.GE.U32.OR.EX P0, PT, RZ, UR9, P1, P0 ;  /* 0x00000009ff007c0c */ /* 0x000fda0008f06500 */
[----:B------:R-:W-:Y:S05]  /*00e0*/  @P0 EXIT ;  /* 0x000000000000094d */ /* 0x000fea0003800000 */
[----:B------:R-:W0:Y:S01]  /*00f0*/  LDCU.128 UR12, c[0x0][0x380] ;  /* 0x00007000ff0c77ac */ /* 0x000e220008000c00 */
[----:B------:R-:W-:Y:S01]  /*0100*/  IMAD.MOV.U32 R3, RZ, RZ, RZ ;  /* 0x000000ffff037224 */ /* 0x000fe200078e00ff */
[----:B------:R-:W1:Y:S01]  /*0110*/  LDCU.64 UR4, c[0x0][0x358] ;  /* 0x00006b00ff0477ac */ /* 0x000e620008000a00 */
[----:B------:R-:W-:-:S04]  /*0120*/  IMAD.WIDE.U32 R2, R5, UR10, R2 ;  /* 0x0000000a05027c25 */ /* 0x000fc8000f8e0002 */
[----:B------:R-:W-:Y:S01]  /*0130*/  IMAD R9, R5, UR11, R3 ;  /* 0x0000000b05097c24 */ /* 0x000fe2000f8e0203 */
[----:B0-----:R-:W-:-:S04]  /*0140*/  LEA R4, P0, R2, UR12, 0x2 ;  /* 0x0000000c02047c11 */ /* 0x001fc8000f8010ff */
[----:B------:R-:W-:-:S05]  /*0150*/  LEA.HI.X R5, R2, UR13, R9, 0x2, P0 ;  /* 0x0000000d02057c11 */ /* 0x000fca00080f1409 */
[----:B-1----:R-:W2:Y:S01]  /*0160*/  LDG.E R4, desc[UR4][R4.64] ;  /* 0x0000000404047981 */ /* 0x002ea2000c1e1900 */
[----:B------:R-:W-:Y:S02]  /*0170*/  IADD3 R2, P0, PT, R2, UR14, RZ ;  /* 0x0000000e02027c10 */ /* 0x000fe4000ff1e0ff */
[C---:B--2---:R-:W-:Y:S02]  /*0180*/  PRMT R3, R4.reuse, 0x7771, RZ ;  /* 0x0000777104037816 */ /* 0x044fe400000000ff */
[C---:B------:R-:W-:Y:S02]  /*0190*/  PRMT R0, R4.reuse, 0x7770, RZ ;  /* 0x0000777004007816 */ /* 0x040fe400000000ff */
[----:B------:R-:W-:Y:S02]  /*01a0*/  I2FP.F32.U32 R6, R3 ;  /* 0x0000000300067245 */ /* 0x000fe40000201000 */
[----:B------:R-:W-:Y:S02]  /*01b0*/  PRMT R3, R4, 0x7772, RZ ;  /* 0x0000777204037816 */ /* 0x000fe400000000ff */
[----:B------:R-:W-:Y:S01]  /*01c0*/  I2FP.F32.U32 R0, R0 ;  /* 0x0000000000007245 */ /* 0x000fe20000201000 */
[----:B------:R-:W-:Y:S01]  /*01d0*/  FMUL R7, R6, 0.58700001239776611328 ;  /* 0x3f1645a206077820 */ /* 0x000fe20000400000 */
[----:B------:R-:W-:-:S03]  /*01e0*/  I2FP.F32.U32 R3, R3 ;  /* 0x0000000300037245 */ /* 0x000fc60000201000 */
[----:B------:R-:W-:-:S04]  /*01f0*/  FFMA R0, R0, 0.29899999499320983887, R7 ;  /* 0x3e99168700007823 */ /* 0x000fc80000000007 */
[----:B------:R-:W-:Y:S01]  /*0200*/  FFMA R0, R3, 0.11400000005960464478, R0 ;  /* 0x3de978d503007823 */ /* 0x000fe20000000000 */
[----:B------:R-:W-:-:S03]  /*0210*/  IADD3.X R3, PT, PT, R9, UR15, RZ, P0, !PT ;  /* 0x0000000f09037c10 */ /* 0x000fc600087fe4ff */
[----:B------:R-:W0:Y:S02]  /*0220*/  F2I.U32.TRUNC.NTZ R7, R0 ;  /* 0x0000000000077305 */ /* 0x000e24000020f000 */
[----:B0-----:R-:W-:Y:S01]  /*0230*/  STG.E.U8 desc[UR4][R2.64], R7 ;  /* 0x0000000702007986 */ /* 0x001fe2000c101104 */
[----:B------:R-:W-:Y:S05]  /*0240*/  EXIT ;  /* 0x000000000000794d */ /* 0x000fea0003800000 */
.L_x_0:
[----:B------:R-:W-:-:S00]  /*0250*/  BRA `(.L_x_0) ;  /* 0xfffffffc00fc7947 */ /* 0x000fc0000383ffff */
[----:B------:R-:W-:-:S00]  /*0260*/  NOP ;  /* 0x0000000000007918 */ /* 0x000fc00000000000 */
        /* <DEDUP_REMOVED lines=9> */
.L_x_1:


//--------------------- .nv.shared.reserved.0     --------------------------
	.section	.nv.shared.reserved.0,"aw",@nobits
	.weak		__nv_reservedSMEM_offset_0_alias
	.size		__nv_reservedSMEM_offset_0_alias, 0, 64
	.other		__nv_reservedSMEM_offset_0_alias,@"STO_CUDA_RESERVED_SHARED STV_DEFAULT"
__nv_reservedSMEM_offset_0_alias:
	.zero		0
	.zero		64


//--------------------- .nv.constant0._Z12rgba_to_greyP6uchar4Phmm --------------------------
	.section	.nv.constant0._Z12rgba_to_greyP6uchar4Phmm,"a",@progbits
	.sectionflags	@""
	.align	4
.nv.constant0._Z12rgba_to_greyP6uchar4Phmm:
	.zero		928


//--------------------- SYMBOLS --------------------------

	.type		.nv.reservedSmem.offset0,@object
	.size		.nv.reservedSmem.offset0,0x4
